	.headerflags	@"EF_CUDA_TEXMODE_UNIFIED EF_CUDA_64BIT_ADDRESS EF_CUDA_ACCELERATORS EF_CUDA_SM90 EF_CUDA_VIRTUAL_SM(EF_CUDA_SM90)"
	.elftype	@"ET_EXEC"


//--------------------- .nv.info                  --------------------------
	.section	.nv.info,"",@"SHT_CUDA_INFO"
	.align	4


	//----- nvinfo : EIATTR_REGCOUNT
	.align		4
        /*0000*/ 	.byte	0x04, 0x2f
        /*0002*/ 	.short	(.L_3 - .L_2)
	.align		4
.L_2:
        /*0004*/ 	.word	index@(triton_poi_fused__native_batch_norm_legit_no_training_convolution_gelu_7)
        /*0008*/ 	.word	0x00000020


	//----- nvinfo : EIATTR_MIN_STACK_SIZE
	.align		4
.L_3:
        /*000c*/ 	.byte	0x04, 0x12
        /*000e*/ 	.short	(.L_5 - .L_4)
	.align		4
.L_4:
        /*0010*/ 	.word	index@(triton_poi_fused__native_batch_norm_legit_no_training_convolution_gelu_7)
        /*0014*/ 	.word	0x00000000


	//----- nvinfo : EIATTR_FRAME_SIZE
	.align		4
.L_5:
        /*0018*/ 	.byte	0x04, 0x11
        /*001a*/ 	.short	(.L_7 - .L_6)
	.align		4
.L_6:
        /*001c*/ 	.word	index@(triton_poi_fused__native_batch_norm_legit_no_training_convolution_gelu_7)
        /*0020*/ 	.word	0x00000000


	//----- nvinfo : EIATTR_MIN_STACK_SIZE
	.align		4
.L_7:
        /*0024*/ 	.byte	0x04, 0x12
        /*0026*/ 	.short	(.L_9 - .L_8)
	.align		4
.L_8:
        /*0028*/ 	.word	index@(triton_poi_fused__native_batch_norm_legit_no_training_convolution_gelu_7)
        /*002c*/ 	.word	0x00000000
.L_9:


//--------------------- .nv.info.triton_poi_fused__native_batch_norm_legit_no_training_convolution_gelu_7 --------------------------
	.section	.nv.info.triton_poi_fused__native_batch_norm_legit_no_training_convolution_gelu_7,"",@"SHT_CUDA_INFO"
	.sectionflags	@""
	.align	4


	//----- nvinfo : EIATTR_CUDA_API_VERSION
	.align		4
        /*0000*/ 	.byte	0x04, 0x37
        /*0002*/ 	.short	(.L_11 - .L_10)
.L_10:
        /*0004*/ 	.word	0x0000007c


	//----- nvinfo : EIATTR_KPARAM_INFO
	.align		4
.L_11:
        /*0008*/ 	.byte	0x04, 0x17
        /*000a*/ 	.short	(.L_13 - .L_12)
.L_12:
        /*000c*/ 	.word	0x00000000
        /*0010*/ 	.short	0x0007
        /*0012*/ 	.short	0x0038
        /*0014*/ 	.byte	0x00, 0xf0, 0x11, 0x00


	//----- nvinfo : EIATTR_KPARAM_INFO
	.align		4
.L_13:
        /*0018*/ 	.byte	0x04, 0x17
        /*001a*/ 	.short	(.L_15 - .L_14)
.L_14:
        /*001c*/ 	.word	0x00000000
        /*0020*/ 	.short	0x0006
        /*0022*/ 	.short	0x0030
        /*0024*/ 	.byte	0x00, 0xf4, 0x21, 0x00


	//----- nvinfo : EIATTR_KPARAM_INFO
	.align		4
.L_15:
        /*0028*/ 	.byte	0x04, 0x17
        /*002a*/ 	.short	(.L_17 - .L_16)
.L_16:
        /*002c*/ 	.word	0x00000000
        /*0030*/ 	.short	0x0005
        /*0032*/ 	.short	0x0028
        /*0034*/ 	.byte	0x00, 0xf4, 0x21, 0x00


	//----- nvinfo : EIATTR_KPARAM_INFO
	.align		4
.L_17:
        /*0038*/ 	.byte	0x04, 0x17
        /*003a*/ 	.short	(.L_19 - .L_18)
.L_18:
        /*003c*/ 	.word	0x00000000
        /*0040*/ 	.short	0x0004
        /*0042*/ 	.short	0x0020
        /*0044*/ 	.byte	0x00, 0xf4, 0x21, 0x00


	//----- nvinfo : EIATTR_KPARAM_INFO
	.align		4
.L_19:
        /*0048*/ 	.byte	0x04, 0x17
        /*004a*/ 	.short	(.L_21 - .L_20)
.L_20:
        /*004c*/ 	.word	0x00000000
        /*0050*/ 	.short	0x0003
        /*0052*/ 	.short	0x0018
        /*0054*/ 	.byte	0x00, 0xf4, 0x21, 0x00


	//----- nvinfo : EIATTR_KPARAM_INFO
	.align		4
.L_21:
        /*0058*/ 	.byte	0x04, 0x17
        /*005a*/ 	.short	(.L_23 - .L_22)
.L_22:
        /*005c*/ 	.word	0x00000000
        /*0060*/ 	.short	0x0002
        /*0062*/ 	.short	0x0010
        /*0064*/ 	.byte	0x00, 0xf4, 0x21, 0x00


	//----- nvinfo : EIATTR_KPARAM_INFO
	.align		4
.L_23:
        /*0068*/ 	.byte	0x04, 0x17
        /*006a*/ 	.short	(.L_25 - .L_24)
.L_24:
        /*006c*/ 	.word	0x00000000
        /*0070*/ 	.short	0x0001
        /*0072*/ 	.short	0x0008
        /*0074*/ 	.byte	0x00, 0xf4, 0x21, 0x00


	//----- nvinfo : EIATTR_KPARAM_INFO
	.align		4
.L_25:
        /*0078*/ 	.byte	0x04, 0x17
        /*007a*/ 	.short	(.L_27 - .L_26)
.L_26:
        /*007c*/ 	.word	0x00000000
        /*0080*/ 	.short	0x0000
        /*0082*/ 	.short	0x0000
        /*0084*/ 	.byte	0x00, 0xf4, 0x21, 0x00


	//----- nvinfo : EIATTR_SPARSE_MMA_MASK
	.align		4
.L_27:
        /*0088*/ 	.byte	0x03, 0x50
        /*008a*/ 	.short	0x0000


	//----- nvinfo : EIATTR_MAXREG_COUNT
	.align		4
        /*008c*/ 	.byte	0x03, 0x1b
        /*008e*/ 	.short	0x00ff


	//----- nvinfo : EIATTR_EXIT_INSTR_OFFSETS
	.align		4
        /*0090*/ 	.byte	0x04, 0x1c
        /*0092*/ 	.short	(.L_29 - .L_28)


	//   ....[0]....
.L_28:
        /*0094*/ 	.word	0x000016c0


	//----- nvinfo : EIATTR_REQNTID
	.align		4
.L_29:
        /*0098*/ 	.byte	0x04, 0x10
        /*009a*/ 	.short	(.L_31 - .L_30)
.L_30:
        /*009c*/ 	.word	0x00000080
        /*00a0*/ 	.word	0x00000001
        /*00a4*/ 	.word	0x00000001


	//----- nvinfo : EIATTR_CBANK_PARAM_SIZE
	.align		4
.L_31:
        /*00a8*/ 	.byte	0x03, 0x19
        /*00aa*/ 	.short	0x003c


	//----- nvinfo : EIATTR_PARAM_CBANK
	.align		4
        /*00ac*/ 	.byte	0x04, 0x0a
        /*00ae*/ 	.short	(.L_33 - .L_32)
	.align		4
.L_32:
        /*00b0*/ 	.word	index@(.nv.constant0.triton_poi_fused__native_batch_norm_legit_no_training_convolution_gelu_7)
        /*00b4*/ 	.short	0x0210
        /*00b6*/ 	.short	0x003c


	//----- nvinfo : EIATTR_SW_WAR
	.align		4
.L_33:
        /*00b8*/ 	.byte	0x04, 0x36
        /*00ba*/ 	.short	(.L_35 - .L_34)
.L_34:
        /*00bc*/ 	.word	0x00000008
.L_35:


//--------------------- .nv.callgraph             --------------------------
	.section	.nv.callgraph,"",@"SHT_CUDA_CALLGRAPH"
	.align	4
	.sectionentsize	8
	.align		4
        /*0000*/ 	.word	0x00000000
	.align		4
        /*0004*/ 	.word	0xffffffff
	.align		4
        /*0008*/ 	.word	0x00000000
	.align		4
        /*000c*/ 	.word	0xfffffffe
	.align		4
        /*0010*/ 	.word	0x00000000
	.align		4
        /*0014*/ 	.word	0xfffffffd
	.align		4
        /*0018*/ 	.word	0x00000000
	.align		4
        /*001c*/ 	.word	0xfffffffc


//--------------------- .nv.constant4             --------------------------
	.section	.nv.constant4,"a",@progbits
	.align	8
	.align		8
.nv.constant4:
        /*0000*/ 	.dword	_$_str
	.align		8
        /*0008*/ 	.dword	_$_str_$_2


//--------------------- .text.triton_poi_fused__native_batch_norm_legit_no_training_convolution_gelu_7 --------------------------
	.section	.text.triton_poi_fused__native_batch_norm_legit_no_training_convolution_gelu_7,"ax",@progbits
	.align	128
        .global         triton_poi_fused__native_batch_norm_legit_no_training_convolution_gelu_7
        .type           triton_poi_fused__native_batch_norm_legit_no_training_convolution_gelu_7,@function
        .size           triton_poi_fused__native_batch_norm_legit_no_training_convolution_gelu_7,(.L_x_1 - triton_poi_fused__native_batch_norm_legit_no_training_convolution_gelu_7)
        .other          triton_poi_fused__native_batch_norm_legit_no_training_convolution_gelu_7,@"STO_CUDA_ENTRY STV_DEFAULT"
triton_poi_fused__native_batch_norm_legit_no_training_convolution_gelu_7:
.text.triton_poi_fused__native_batch_norm_legit_no_training_convolution_gelu_7:
[----:B------:R-:W-:Y:S01]  /*0000*/  LDC R1, c[0x0][0x28] ;  /* 0x00000a00ff017b82 */ /* 0x000fe20000000800 */
[----:B------:R-:W1:Y:S07]  /*0010*/  S2R R0, SR_TID.X ;  /* 0x0000000000007919 */ /* 0x000e6e0000002100 */
[----:B------:R-:W2:Y:S01]  /*0020*/  LDC.64 R20, c[0x0][0x218] ;  /* 0x00008600ff147b82 */ /* 0x000ea20000000a00 */
[----:B------:R-:W-:Y:S01]  /*0030*/  ULDC.64 UR4, c[0x0][0x208] ;  /* 0x0000820000047ab9 */ /* 0x000fe20000000a00 */
[----:B------:R-:W3:Y:S06]  /*0040*/  S2R R3, SR_CTAID.X ;  /* 0x0000000000037919 */ /* 0x000eec0000002500 */
[----:B------:R-:W4:Y:S01]  /*0050*/  LDC.64 R24, c[0x0][0x210] ;  /* 0x00008400ff187b82 */ /* 0x000f220000000a00 */
[----:B------:R-:W-:Y:S01]  /*0060*/  HFMA2.MMA R12, -RZ, RZ, 0.958984375, -6.1690807342529296875e-05 ;  /* 0x3bac840bff0c7435 */ /* 0x000fe200000001ff */
[----:B------:R-:W-:Y:S01]  /*0070*/  MOV R10, 0xb9f560b9 ;  /* 0xb9f560b9000a7802 */ /* 0x000fe20000000f00 */
[----:B------:R-:W-:Y:S01]  /*0080*/  HFMA2.MMA R14, -RZ, RZ, -1.26171875, -2.110004425048828125e-05 ;  /* 0xbd0c8162ff0e7435 */ /* 0x000fe200000001ff */
[----:B------:R-:W-:Y:S01]  /*0090*/  MOV R26, 0xb9f560b9 ;  /* 0xb9f560b9001a7802 */ /* 0x000fe20000000f00 */
[----:B------:R-:W-:Y:S01]  /*00a0*/  HFMA2.MMA R28, -RZ, RZ, 0.958984375, -6.1690807342529296875e-05 ;  /* 0x3bac840bff1c7435 */ /* 0x000fe200000001ff */
[----:B------:R-:W-:Y:S01]  /*00b0*/  MOV R27, 0xb9f560b9 ;  /* 0xb9f560b9001b7802 */ /* 0x000fe20000000f00 */
[----:B------:R-:W-:Y:S01]  /*00c0*/  ULDC.64 UR6, c[0x0][0x240] ;  /* 0x0000900000067ab9 */ /* 0x000fe20000000a00 */
[----:B-1----:R-:W-:-:S04]  /*00d0*/  SHF.L.U32 R0, R0, 0x2, RZ ;  /* 0x0000000200007819 */ /* 0x002fc800000006ff */
[----:B------:R-:W-:Y:S02]  /*00e0*/  LOP3.LUT R0, R0, 0x1fc, RZ, 0xc0, !PT ;  /* 0x000001fc00007812 */ /* 0x000fe400078ec0ff */
[----:B---3--:R-:W-:Y:S02]  /*00f0*/  SHF.R.S32.HI R2, RZ, 0x15, R3 ;  /* 0x00000015ff027819 */ /* 0x008fe40000011403 */
[----:B------:R-:W-:Y:S02]  /*0100*/  LEA R0, R3, R0, 0xa ;  /* 0x0000000003007211 */ /* 0x000fe400078e50ff */
[----:B------:R-:W-:-:S03]  /*0110*/  SGXT R3, R2, 0x1 ;  /* 0x000000010203781a */ /* 0x000fc60000000200 */
[----:B----4-:R-:W-:Y:S01]  /*0120*/  IMAD.WIDE R24, R0, 0x4, R24 ;  /* 0x0000000400187825 */ /* 0x010fe200078e0218 */
[----:B------:R-:W-:-:S04]  /*0130*/  LEA.HI R3, R3, R0, RZ, 0x9 ;  /* 0x0000000003037211 */ /* 0x000fc800078f48ff */
[----:B------:R-:W-:Y:S01]  /*0140*/  LOP3.LUT R3, R3, 0xfffffe00, RZ, 0xc0, !PT ;  /* 0xfffffe0003037812 */ /* 0x000fe200078ec0ff */
[----:B------:R-:W3:Y:S03]  /*0150*/  LDG.E.128 R4, desc[UR4][R24.64] ;  /* 0x0000000418047981 */ /* 0x000ee6000c1e1d00 */
[----:B------:R-:W-:Y:S01]  /*0160*/  IADD3 R3, R0, -R3, RZ ;  /* 0x8000000300037210 */ /* 0x000fe20007ffe0ff */
[----:B------:R-:W4:Y:S04]  /*0170*/  LDG.E.128 R16, desc[UR4][R24.64+0x800] ;  /* 0x0008000418107981 */ /* 0x000f28000c1e1d00 */
[----:B--2---:R-:W-:-:S06]  /*0180*/  IMAD.WIDE R20, R3, 0x4, R20 ;  /* 0x0000000403147825 */ /* 0x004fcc00078e0214 */
[----:B------:R-:W3:Y:S01]  /*0190*/  LDG.E.EL.128 R20, desc[UR4][R20.64] ;  /* 0x0000000414147981 */ /* 0x000ee2000c2e1d00 */
[----:B------:R-:W-:Y:S01]  /*01a0*/  HFMA2.MMA R2, -RZ, RZ, 0.470947265625, -12.46875 ;  /* 0x3789ca3cff027435 */ /* 0x000fe200000001ff */
[----:B------:R-:W-:Y:S01]  /*01b0*/  MOV R29, 0xb9f560b9 ;  /* 0xb9f560b9001d7802 */ /* 0x000fe20000000f00 */
[----:B---3--:R-:W-:-:S04]  /*01c0*/  FADD R4, R4, R20 ;  /* 0x0000001404047221 */ /* 0x008fc80000000000 */
[----:B------:R-:W-:-:S04]  /*01d0*/  FMUL R8, R4, 0.70710676908493041992 ;  /* 0x3f3504f304087820 */ /* 0x000fc80000400000 */
[----:B------:R-:W-:-:S05]  /*01e0*/  FADD.FTZ R9, |R8|, -RZ ;  /* 0x800000ff08097221 */ /* 0x000fca0000010200 */
[----:B------:R-:W-:Y:S01]  /*01f0*/  FSETP.GE.AND P0, PT, R9, 1.0029599666595458984, PT ;  /* 0x3f8060fe0900780b */ /* 0x000fe20003f06000 */
[----:B------:R-:W-:-:S12]  /*0200*/  FADD R5, R5, R21 ;  /* 0x0000001505057221 */ /* 0x000fd80000000000 */
[----:B------:R-:W-:Y:S01]  /*0210*/  @!P0 MOV R2, 0x38b1e96a ;  /* 0x38b1e96a00028802 */ /* 0x000fe20000000f00 */
[----:B------:R-:W-:Y:S01]  /*0220*/  @!P0 FMUL R9, R8, R8 ;  /* 0x0000000808098220 */ /* 0x000fe20000400000 */
[----:B------:R-:W-:Y:S02]  /*0230*/  @!P0 MOV R10, 0xba574d20 ;  /* 0xba574d20000a8802 */ /* 0x000fe40000000f00 */
[----:B------:R-:W-:-:S03]  /*0240*/  @!P0 MOV R12, 0x3baad5ea ;  /* 0x3baad5ea000c8802 */ /* 0x000fc60000000f00 */
[----:B------:R-:W-:Y:S01]  /*0250*/  FFMA.FTZ R11, R9, R2, R10 ;  /* 0x00000002090b7223 */ /* 0x000fe2000001000a */
[----:B------:R-:W-:Y:S01]  /*0260*/  HFMA2.MMA R10, -RZ, RZ, 1.52734375, -41152 ;  /* 0x3e1cf906ff0a7435 */ /* 0x000fe200000001ff */
[----:B------:R-:W-:Y:S02]  /*0270*/  @!P0 MOV R14, 0xbcdc1be7 ;  /* 0xbcdc1be7000e8802 */ /* 0x000fe40000000f00 */
[-C--:B------:R-:W-:Y:S01]  /*0280*/  FFMA.FTZ R11, R11, R9.reuse, R12 ;  /* 0x000000090b0b7223 */ /* 0x080fe2000001000c */
[----:B------:R-:W-:Y:S02]  /*0290*/  FMUL R2, R5, 0.70710676908493041992 ;  /* 0x3f3504f305027820 */ /* 0x000fe40000400000 */
[----:B------:R-:W-:Y:S01]  /*02a0*/  @!P0 MOV R10, 0x3de718af ;  /* 0x3de718af000a8802 */ /* 0x000fe20000000f00 */
[----:B------:R-:W-:Y:S01]  /*02b0*/  FFMA.FTZ R13, R11, R9, R14 ;  /* 0x000000090b0d7223 */ /* 0x000fe2000001000e */
[----:B------:R-:W-:Y:S01]  /*02c0*/  HFMA2.MMA R14, -RZ, RZ, 1.78125, -136.25 ;  /* 0x3f20d842ff0e7435 */ /* 0x000fe200000001ff */
[----:B------:R-:W-:-:S02]  /*02d0*/  MOV R12, 0x3f6a937e ;  /* 0x3f6a937e000c7802 */ /* 0x000fc40000000f00 */
[----:B------:R-:W-:Y:S01]  /*02e0*/  @!P0 MOV R12, 0xbec093ac ;  /* 0xbec093ac000c8802 */ /* 0x000fe20000000f00 */
[-C--:B------:R-:W-:Y:S01]  /*02f0*/  FFMA.FTZ R13, R13, R9.reuse, R10 ;  /* 0x000000090d0d7223 */ /* 0x080fe2000001000a */
[----:B------:R-:W-:Y:S01]  /*0300*/  FADD.FTZ R11, |R2|, -RZ ;  /* 0x800000ff020b7221 */ /* 0x000fe20000010200 */
[----:B------:R-:W-:Y:S02]  /*0310*/  @!P0 MOV R14, 0x3e0375d3 ;  /* 0x3e0375d3000e8802 */ /* 0x000fe40000000f00 */
[-C--:B------:R-:W-:Y:S01]  /*0320*/  FFMA.FTZ R13, R13, R9.reuse, R12 ;  /* 0x000000090d0d7223 */ /* 0x080fe2000001000c */
[----:B------:R-:W-:Y:S02]  /*0330*/  FSEL R15, -R9, R8, P0 ;  /* 0x00000008090f7208 */ /* 0x000fe40000000100 */
[----:B------:R-:W-:Y:S01]  /*0340*/  FSETP.GE.AND P1, PT, R11, 1.0029599666595458984, PT ;  /* 0x3f8060fe0b00780b */ /* 0x000fe20003f26000 */
[----:B------:R-:W-:Y:S01]  /*0350*/  FFMA.FTZ R14, R13, R9, R14 ;  /* 0x000000090d0e7223 */ /* 0x000fe2000001000e */
[----:B------:R-:W-:-:S03]  /*0360*/  HFMA2.MMA R10, -RZ, RZ, 0.470947265625, -12.46875 ;  /* 0x3789ca3cff0a7435 */ /* 0x000fc600000001ff */
[----:B------:R-:W-:Y:S01]  /*0370*/  FFMA.FTZ R14, R14, R15, R15 ;  /* 0x0000000f0e0e7223 */ /* 0x000fe2000001000f */
[----:B------:R-:W-:-:S03]  /*0380*/  FADD R6, R6, R22 ;  /* 0x0000001606067221 */ /* 0x000fc60000000000 */
[----:B------:R-:W1:Y:S01]  /*0390*/  @P0 MUFU.EX2 R12, R14 ;  /* 0x0000000e000c0308 */ /* 0x000e620000000800 */
[----:B------:R-:W-:-:S03]  /*03a0*/  FMUL R9, R6, 0.70710676908493041992 ;  /* 0x3f3504f306097820 */ /* 0x000fc60000400000 */
[----:B------:R-:W-:Y:S01]  /*03b0*/  @!P1 MOV R10, 0x38b1e96a ;  /* 0x38b1e96a000a9802 */ /* 0x000fe20000000f00 */
[----:B------:R-:W-:Y:S01]  /*03c0*/  @!P1 FMUL R11, R2, R2 ;  /* 0x00000002020b9220 */ /* 0x000fe20000400000 */
[----:B------:R-:W-:Y:S02]  /*03d0*/  @!P1 MOV R26, 0xba574d20 ;  /* 0xba574d20001a9802 */ /* 0x000fe40000000f00 */
[----:B------:R-:W-:-:S03]  /*03e0*/  @!P1 MOV R28, 0x3baad5ea ;  /* 0x3baad5ea001c9802 */ /* 0x000fc60000000f00 */
[----:B------:R-:W-:Y:S01]  /*03f0*/  FFMA.FTZ R13, R11, R10, R26 ;  /* 0x0000000a0b0d7223 */ /* 0x000fe2000001001a */
[----:B------:R-:W-:-:S03]  /*0400*/  FADD.FTZ R10, |R9|, -RZ ;  /* 0x800000ff090a7221 */ /* 0x000fc60000010200 */
[----:B------:R-:W-:Y:S01]  /*0410*/  FFMA.FTZ R15, R13, R11, R28 ;  /* 0x0000000b0d0f7223 */ /* 0x000fe2000001001c */
[----:B-1----:R-:W-:Y:S01]  /*0420*/  @P0 FADD R13, -R12, 1 ;  /* 0x3f8000000c0d0421 */ /* 0x002fe20000000100 */
[----:B------:R-:W-:Y:S01]  /*0430*/  FSETP.GE.AND P2, PT, R10, 1.0029599666595458984, PT ;  /* 0x3f8060fe0a00780b */ /* 0x000fe20003f46000 */
[----:B------:R-:W-:-:S03]  /*0440*/  HFMA2.MMA R26, -RZ, RZ, -1.26171875, -2.110004425048828125e-05 ;  /* 0xbd0c8162ff1a7435 */ /* 0x000fc600000001ff */
[----:B------:R-:W-:Y:S01]  /*0450*/  @P0 LOP3.LUT R14, R13, 0x80000000, R8, 0xf8, !PT ;  /* 0x800000000d0e0812 */ /* 0x000fe200078ef808 */
[----:B------:R-:W-:Y:S02]  /*0460*/  HFMA2.MMA R13, -RZ, RZ, 0.470947265625, -12.46875 ;  /* 0x3789ca3cff0d7435 */ /* 0x000fe400000001ff */
[----:B------:R-:W-:Y:S01]  /*0470*/  HFMA2.MMA R8, -RZ, RZ, 1.52734375, -41152 ;  /* 0x3e1cf906ff087435 */ /* 0x000fe200000001ff */
[----:B------:R-:W-:-:S05]  /*0480*/  @!P1 MOV R26, 0xbcdc1be7 ;  /* 0xbcdc1be7001a9802 */ /* 0x000fca0000000f00 */
[----:B------:R-:W-:Y:S01]  /*0490*/  @!P2 MOV R13, 0x38b1e96a ;  /* 0x38b1e96a000da802 */ /* 0x000fe20000000f00 */
[----:B------:R-:W-:Y:S01]  /*04a0*/  @!P2 FMUL R10, R9, R9 ;  /* 0x00000009090aa220 */ /* 0x000fe20000400000 */
[----:B------:R-:W-:Y:S01]  /*04b0*/  @!P2 MOV R27, 0xba574d20 ;  /* 0xba574d20001ba802 */ /* 0x000fe20000000f00 */
[----:B------:R-:W-:Y:S01]  /*04c0*/  FFMA.FTZ R15, R15, R11, R26 ;  /* 0x0000000b0f0f7223 */ /* 0x000fe2000001001a */
[----:B------:R-:W-:-:S03]  /*04d0*/  @!P1 MOV R8, 0x3de718af ;  /* 0x3de718af00089802 */ /* 0x000fc60000000f00 */
[----:B------:R-:W-:Y:S01]  /*04e0*/  FFMA.FTZ R12, R10, R13, R27 ;  /* 0x0000000d0a0c7223 */ /* 0x000fe2000001001b */
[----:B------:R-:W-:Y:S01]  /*04f0*/  HFMA2.MMA R13, -RZ, RZ, 0.958984375, -6.1690807342529296875e-05 ;  /* 0x3bac840bff0d7435 */ /* 0x000fe200000001ff */
[----:B------:R-:W-:Y:S01]  /*0500*/  FFMA.FTZ R15, R15, R11, R8 ;  /* 0x0000000b0f0f7223 */ /* 0x000fe20000010008 */
[----:B------:R-:W-:Y:S02]  /*0510*/  MOV R8, 0x3f6a937e ;  /* 0x3f6a937e00087802 */ /* 0x000fe40000000f00 */
[----:B------:R-:W-:Y:S02]  /*0520*/  @!P1 MOV R8, 0xbec093ac ;  /* 0xbec093ac00089802 */ /* 0x000fe40000000f00 */
[----:B------:R-:W-:-:S03]  /*0530*/  @!P2 MOV R13, 0x3baad5ea ;  /* 0x3baad5ea000da802 */ /* 0x000fc60000000f00 */
[-C--:B------:R-:W-:Y:S02]  /*0540*/  FFMA.FTZ R15, R15, R11.reuse, R8 ;  /* 0x0000000b0f0f7223 */ /* 0x080fe40000010008 */
[----:B------:R-:W-:Y:S01]  /*0550*/  FFMA.FTZ R12, R12, R10, R13 ;  /* 0x0000000a0c0c7223 */ /* 0x000fe2000001000d */
[----:B------:R-:W-:Y:S01]  /*0560*/  HFMA2.MMA R13, -RZ, RZ, -1.26171875, -2.110004425048828125e-05 ;  /* 0xbd0c8162ff0d7435 */ /* 0x000fe200000001ff */
[----:B------:R-:W-:Y:S02]  /*0570*/  MOV R8, 0x3f20d842 ;  /* 0x3f20d84200087802 */ /* 0x000fe40000000f00 */
[----:B------:R-:W-:Y:S01]  /*0580*/  @!P1 MOV R8, 0x3e0375d3 ;  /* 0x3e0375d300089802 */ /* 0x000fe20000000f00 */
[----:B------:R-:W-:Y:S02]  /*0590*/  HFMA2.MMA R27, -RZ, RZ, 1.52734375, -41152 ;  /* 0x3e1cf906ff1b7435 */ /* 0x000fe400000001ff */
[----:B------:R-:W-:Y:S02]  /*05a0*/  @!P2 MOV R13, 0xbcdc1be7 ;  /* 0xbcdc1be7000da802 */ /* 0x000fe40000000f00 */
[----:B------:R-:W-:Y:S01]  /*05b0*/  FFMA.FTZ R8, R15, R11, R8 ;  /* 0x0000000b0f087223 */ /* 0x000fe20000010008 */
[----:B------:R-:W-:Y:S01]  /*05c0*/  HFMA2.MMA R15, -RZ, RZ, 1.853515625, -0.00091457366943359375 ;  /* 0x3f6a937eff0f7435 */ /* 0x000fe200000001ff */
[----:B------:R-:W-:Y:S01]  /*05d0*/  FSEL R11, -R11, R2, P1 ;  /* 0x000000020b0b7208 */ /* 0x000fe20000800100 */
[----:B------:R-:W-:Y:S01]  /*05e0*/  FFMA.FTZ R12, R12, R10, R13 ;  /* 0x0000000a0c0c7223 */ /* 0x000fe2000001000d */
[----:B------:R-:W-:-:S03]  /*05f0*/  @!P2 MOV R27, 0x3de718af ;  /* 0x3de718af001ba802 */ /* 0x000fc60000000f00 */
[----:B------:R-:W-:Y:S01]  /*0600*/  FFMA.FTZ R13, R8, R11, R11 ;  /* 0x0000000b080d7223 */ /* 0x000fe2000001000b */
[----:B------:R-:W-:Y:S01]  /*0610*/  @!P2 MOV R15, 0xbec093ac ;  /* 0xbec093ac000fa802 */ /* 0x000fe20000000f00 */
[-C--:B------:R-:W-:Y:S01]  /*0620*/  FFMA.FTZ R8, R12, R10.reuse, R27 ;  /* 0x0000000a0c087223 */ /* 0x080fe2000001001b */
[----:B------:R-:W-:Y:S01]  /*0630*/  FADD R7, R7, R23 ;  /* 0x0000001707077221 */ /* 0x000fe20000000000 */
[----:B------:R-:W1:Y:S02]  /*0640*/  @P1 MUFU.EX2 R12, R13 ;  /* 0x0000000d000c1308 */ /* 0x000e640000000800 */
[----:B------:R-:W-:Y:S01]  /*0650*/  FFMA.FTZ R26, R8, R10, R15 ;  /* 0x0000000a081a7223 */ /* 0x000fe2000001000f */
[----:B------:R-:W-:Y:S01]  /*0660*/  HFMA2.MMA R15, -RZ, RZ, 1.78125, -136.25 ;  /* 0x3f20d842ff0f7435 */ /* 0x000fe200000001ff */
[----:B------:R-:W-:Y:S01]  /*0670*/  FMUL R8, R7, 0.70710676908493041992 ;  /* 0x3f3504f307087820 */ /* 0x000fe20000400000 */
[----:B------:R-:W-:-:S03]  /*0680*/  FSEL R27, -R10, R9, P2 ;  /* 0x000000090a1b7208 */ /* 0x000fc60001000100 */
[----:B------:R-:W-:Y:S01]  /*0690*/  FADD.FTZ R11, |R8|, -RZ ;  /* 0x800000ff080b7221 */ /* 0x000fe20000010200 */
[----:B------:R-:W-:-:S04]  /*06a0*/  @!P2 MOV R15, 0x3e0375d3 ;  /* 0x3e0375d3000fa802 */ /* 0x000fc80000000f00 */
[----:B------:R-:W-:Y:S01]  /*06b0*/  FSETP.GE.AND P0, PT, R11, 1.0029599666595458984, PT ;  /* 0x3f8060fe0b00780b */ /* 0x000fe20003f06000 */
[----:B------:R-:W-:Y:S01]  /*06c0*/  FFMA.FTZ R26, R26, R10, R15 ;  /* 0x0000000a1a1a7223 */ /* 0x000fe2000001000f */
[----:B-1----:R-:W-:-:S03]  /*06d0*/  @P1 FADD R15, -R12, 1 ;  /* 0x3f8000000c0f1421 */ /* 0x002fc60000000100 */
[----:B------:R-:W-:Y:S01]  /*06e0*/  FFMA.FTZ R12, R26, R27, R27 ;  /* 0x0000001b1a0c7223 */ /* 0x000fe2000001001b */
[----:B------:R-:W-:Y:S01]  /*06f0*/  HFMA2.MMA R10, -RZ, RZ, 0.470947265625, -12.46875 ;  /* 0x3789ca3cff0a7435 */ /* 0x000fe200000001ff */
[----:B------:R-:W-:Y:S02]  /*0700*/  @P1 LOP3.LUT R13, R15, 0x80000000, R2, 0xf8, !PT ;  /* 0x800000000f0d1812 */ /* 0x000fe400078ef802 */
[----:B------:R-:W1:Y:S01]  /*0710*/  @P2 MUFU.EX2 R2, R12 ;  /* 0x0000000c00022308 */ /* 0x000e620000000800 */
[----:B----4-:R-:W-:Y:S01]  /*0720*/  FADD R16, R16, R20 ;  /* 0x0000001410107221 */ /* 0x010fe20000000000 */
[----:B------:R-:W-:Y:S01]  /*0730*/  MOV R26, 0xb9f560b9 ;  /* 0xb9f560b9001a7802 */ /* 0x000fe20000000f00 */
[----:B------:R-:W-:Y:S01]  /*0740*/  HFMA2.MMA R20, -RZ, RZ, 0.958984375, -6.1690807342529296875e-05 ;  /* 0x3bac840bff147435 */ /* 0x000fe200000001ff */
[----:B------:R-:W-:Y:S01]  /*0750*/  @!P0 MOV R10, 0x38b1e96a ;  /* 0x38b1e96a000a8802 */ /* 0x000fe20000000f00 */
[----:B------:R-:W-:Y:S01]  /*0760*/  @!P0 FMUL R11, R8, R8 ;  /* 0x00000008080b8220 */ /* 0x000fe20000400000 */
[----:B------:R-:W-:-:S03]  /*0770*/  @!P0 MOV R26, 0xba574d20 ;  /* 0xba574d20001a8802 */ /* 0x000fc60000000f00 */
[----:B------:R-:W-:Y:S02]  /*0780*/  @!P0 MOV R20, 0x3baad5ea ;  /* 0x3baad5ea00148802 */ /* 0x000fe40000000f00 */
[----:B------:R-:W-:Y:S01]  /*0790*/  FFMA.FTZ R15, R11, R10, R26 ;  /* 0x0000000a0b0f7223 */ /* 0x000fe2000001001a */
[----:B------:R-:W-:Y:S01]  /*07a0*/  FMUL R10, R16, 0.70710676908493041992 ;  /* 0x3f3504f3100a7820 */ /* 0x000fe20000400000 */
[----:B-1----:R-:W-:Y:S02]  /*07b0*/  @P2 FADD R2, -R2, 1 ;  /* 0x3f80000002022421 */ /* 0x002fe40000000100 */
[----:B------:R-:W-:Y:S01]  /*07c0*/  FFMA.FTZ R15, R15, R11, R20 ;  /* 0x0000000b0f0f7223 */ /* 0x000fe20000010014 */
[----:B------:R-:W-:Y:S01]  /*07d0*/  FADD.FTZ R27, |R10|, -RZ ;  /* 0x800000ff0a1b7221 */ /* 0x000fe20000010200 */
[----:B------:R-:W-:Y:S01]  /*07e0*/  HFMA2.MMA R20, -RZ, RZ, -1.26171875, -2.110004425048828125e-05 ;  /* 0xbd0c8162ff147435 */ /* 0x000fe200000001ff */
[----:B------:R-:W-:Y:S01]  /*07f0*/  @P2 LOP3.LUT R12, R2, 0x80000000, R9, 0xf8, !PT ;  /* 0x80000000020c2812 */ /* 0x000fe200078ef809 */
[----:B------:R-:W-:-:S02]  /*0800*/  HFMA2.MMA R2, -RZ, RZ, 1.52734375, -41152 ;  /* 0x3e1cf906ff027435 */ /* 0x000fc400000001ff */
[----:B------:R-:W-:Y:S02]  /*0810*/  FSETP.GE.AND P1, PT, R27, 1.0029599666595458984, PT ;  /* 0x3f8060fe1b00780b */ /* 0x000fe40003f26000 */
[----:B------:R-:W-:Y:S01]  /*0820*/  @!P0 MOV R20, 0xbcdc1be7 ;  /* 0xbcdc1be700148802 */ /* 0x000fe20000000f00 */
[----:B------:R-:W-:Y:S01]  /*0830*/  HFMA2.MMA R26, -RZ, RZ, -0.74462890625, 604.5 ;  /* 0xb9f560b9ff1a7435 */ /* 0x000fe200000001ff */
[----:B------:R-:W-:-:S03]  /*0840*/  @!P0 MOV R2, 0x3de718af ;  /* 0x3de718af00028802 */ /* 0x000fc60000000f00 */
[----:B------:R-:W-:Y:S01]  /*0850*/  FFMA.FTZ R15, R15, R11, R20 ;  /* 0x0000000b0f0f7223 */ /* 0x000fe20000010014 */
[----:B------:R-:W-:-:S03]  /*0860*/  MOV R20, 0x3789ca3c ;  /* 0x3789ca3c00147802 */ /* 0x000fc60000000f00 */
[----:B------:R-:W-:Y:S01]  /*0870*/  FFMA.FTZ R15, R15, R11, R2 ;  /* 0x0000000b0f0f7223 */ /* 0x000fe20000010002 */
[----:B------:R-:W-:Y:S01]  /*0880*/  HFMA2.MMA R2, -RZ, RZ, 1.853515625, -0.00091457366943359375 ;  /* 0x3f6a937eff027435 */ /* 0x000fe200000001ff */
[----:B------:R-:W-:Y:S01]  /*0890*/  @!P1 MOV R20, 0x38b1e96a ;  /* 0x38b1e96a00149802 */ /* 0x000fe20000000f00 */
[----:B------:R-:W-:Y:S01]  /*08a0*/  @!P1 FMUL R27, R10, R10 ;  /* 0x0000000a0a1b9220 */ /* 0x000fe20000400000 */
[----:B------:R-:W-:-:S03]  /*08b0*/  @!P1 MOV R26, 0xba574d20 ;  /* 0xba574d20001a9802 */ /* 0x000fc60000000f00 */
[----:B------:R-:W-:Y:S02]  /*08c0*/  @!P0 MOV R2, 0xbec093ac ;  /* 0xbec093ac00028802 */ /* 0x000fe40000000f00 */
[----:B------:R-:W-:Y:S01]  /*08d0*/  FFMA.FTZ R9, R27, R20, R26 ;  /* 0x000000141b097223 */ /* 0x000fe2000001001a */
[----:B------:R-:W-:Y:S02]  /*08e0*/  MOV R20, 0x3bac840b ;  /* 0x3bac840b00147802 */ /* 0x000fe40000000f00 */
[----:B------:R-:W-:Y:S01]  /*08f0*/  @!P1 MOV R20, 0x3baad5ea ;  /* 0x3baad5ea00149802 */ /* 0x000fe20000000f00 */
[----:B------:R-:W-:Y:S01]  /*0900*/  FFMA.FTZ R15, R15, R11, R2 ;  /* 0x0000000b0f0f7223 */ /* 0x000fe20000010002 */
[----:B------:R-:W-:-:S03]  /*0910*/  HFMA2.MMA R2, -RZ, RZ, 1.78125, -136.25 ;  /* 0x3f20d842ff027435 */ /* 0x000fc600000001ff */
[----:B------:R-:W-:Y:S01]  /*0920*/  FFMA.FTZ R9, R9, R27, R20 ;  /* 0x0000001b09097223 */ /* 0x000fe20000010014 */
[----:B------:R-:W-:Y:S02]  /*0930*/  MOV R20, 0xbd0c8162 ;  /* 0xbd0c816200147802 */ /* 0x000fe40000000f00 */
[----:B------:R-:W-:Y:S02]  /*0940*/  @!P1 MOV R20, 0xbcdc1be7 ;  /* 0xbcdc1be700149802 */ /* 0x000fe40000000f00 */
[----:B------:R-:W-:-:S03]  /*0950*/  @!P0 MOV R2, 0x3e0375d3 ;  /* 0x3e0375d300028802 */ /* 0x000fc60000000f00 */
[----:B------:R-:W-:Y:S01]  /*0960*/  FFMA.FTZ R9, R9, R27, R20 ;  /* 0x0000001b09097223 */ /* 0x000fe20000010014 */
[----:B------:R-:W-:Y:S01]  /*0970*/  HFMA2.MMA R20, -RZ, RZ, 1.52734375, -41152 ;  /* 0x3e1cf906ff147435 */ /* 0x000fe200000001ff */
[----:B------:R-:W-:Y:S01]  /*0980*/  FFMA.FTZ R2, R15, R11, R2 ;  /* 0x0000000b0f027223 */ /* 0x000fe20000010002 */
[----:B------:R-:W-:-:S04]  /*0990*/  FSEL R11, -R11, R8, P0 ;  /* 0x000000080b0b7208 */ /* 0x000fc80000000100 */
[----:B------:R-:W-:Y:S01]  /*09a0*/  @!P1 MOV R20, 0x3de718af ;  /* 0x3de718af00149802 */ /* 0x000fe20000000f00 */
[----:B------:R-:W-:Y:S01]  /*09b0*/  FFMA.FTZ R2, R2, R11, R11 ;  /* 0x0000000b02027223 */ /* 0x000fe2000001000b */
[----:B------:R-:W-:-:S03]  /*09c0*/  FADD R17, R17, R21 ;  /* 0x0000001511117221 */ /* 0x000fc60000000000 */
[----:B------:R-:W-:Y:S02]  /*09d0*/  FFMA.FTZ R11, R9, R27, R20 ;  /* 0x0000001b090b7223 */ /* 0x000fe40000010014 */
[----:B------:R-:W1:Y:S01]  /*09e0*/  @P0 MUFU.EX2 R9, R2 ;  /* 0x0000000200090308 */ /* 0x000e620000000800 */
[----:B------:R-:W-:Y:S01]  /*09f0*/  HFMA2.MMA R26, -RZ, RZ, 1.853515625, -0.00091457366943359375 ;  /* 0x3f6a937eff1a7435 */ /* 0x000fe200000001ff */
[----:B------:R-:W-:-:S04]  /*0a00*/  FMUL R15, R17, 0.70710676908493041992 ;  /* 0x3f3504f3110f7820 */ /* 0x000fc80000400000 */
[----:B------:R-:W-:Y:S01]  /*0a10*/  FADD.FTZ R20, |R15|, -RZ ;  /* 0x800000ff0f147221 */ /* 0x000fe20000010200 */
[----:B------:R-:W-:-:S04]  /*0a20*/  @!P1 MOV R26, 0xbec093ac ;  /* 0xbec093ac001a9802 */ /* 0x000fc80000000f00 */
[----:B------:R-:W-:Y:S01]  /*0a30*/  FSETP.GE.AND P2, PT, R20, 1.0029599666595458984, PT ;  /* 0x3f8060fe1400780b */ /* 0x000fe20003f46000 */
[----:B------:R-:W-:Y:S01]  /*0a40*/  FFMA.FTZ R11, R11, R27, R26 ;  /* 0x0000001b0b0b7223 */ /* 0x000fe2000001001a */
[----:B------:R-:W-:Y:S01]  /*0a50*/  HFMA2.MMA R26, -RZ, RZ, 1.78125, -136.25 ;  /* 0x3f20d842ff1a7435 */ /* 0x000fe200000001ff */
[----:B-1----:R-:W-:-:S05]  /*0a60*/  @P0 FADD R9, -R9, 1 ;  /* 0x3f80000009090421 */ /* 0x002fca0000000100 */
[----:B------:R-:W-:Y:S02]  /*0a70*/  @!P1 MOV R26, 0x3e0375d3 ;  /* 0x3e0375d3001a9802 */ /* 0x000fe40000000f00 */
[----:B------:R-:W-:Y:S01]  /*0a80*/  @P0 LOP3.LUT R2, R9, 0x80000000, R8, 0xf8, !PT ;  /* 0x8000000009020812 */ /* 0x000fe200078ef808 */
[----:B------:R-:W-:Y:S01]  /*0a90*/  HFMA2.MMA R9, -RZ, RZ, 0.470947265625, -12.46875 ;  /* 0x3789ca3cff097435 */ /* 0x000fe200000001ff */
[----:B------:R-:W-:Y:S01]  /*0aa0*/  FSEL R8, -R27, R10, P1 ;  /* 0x0000000a1b087208 */ /* 0x000fe20000800100 */
[----:B------:R-:W-:Y:S01]  /*0ab0*/  FFMA.FTZ R11, R11, R27, R26 ;  /* 0x0000001b0b0b7223 */ /* 0x000fe2000001001a */
[----:B------:R-:W-:Y:S01]  /*0ac0*/  @!P2 MOV R29, 0xba574d20 ;  /* 0xba574d20001da802 */ /* 0x000fe20000000f00 */
[----:B------:R-:W-:Y:S02]  /*0ad0*/  @!P2 FMUL R20, R15, R15 ;  /* 0x0000000f0f14a220 */ /* 0x000fe40000400000 */
[----:B------:R-:W-:Y:S01]  /*0ae0*/  @!P2 MOV R9, 0x38b1e96a ;  /* 0x38b1e96a0009a802 */ /* 0x000fe20000000f00 */
[----:B------:R-:W-:-:S04]  /*0af0*/  FFMA.FTZ R21, R11, R8, R8 ;  /* 0x000000080b157223 */ /* 0x000fc80000010008 */
[----:B------:R-:W-:Y:S01]  /*0b00*/  FFMA.FTZ R26, R20, R9, R29 ;  /* 0x00000009141a7223 */ /* 0x000fe2000001001d */
[----:B------:R-:W-:Y:S01]  /*0b10*/  HFMA2.MMA R9, -RZ, RZ, 0.958984375, -6.1690807342529296875e-05 ;  /* 0x3bac840bff097435 */ /* 0x000fe200000001ff */
[----:B------:R-:W1:Y:S01]  /*0b20*/  @P1 MUFU.EX2 R8, R21 ;  /* 0x0000001500081308 */ /* 0x000e620000000800 */
[----:B------:R-:W-:-:S04]  /*0b30*/  HFMA2.MMA R11, -RZ, RZ, -1.26171875, -2.110004425048828125e-05 ;  /* 0xbd0c8162ff0b7435 */ /* 0x000fc800000001ff */
[----:B------:R-:W-:Y:S02]  /*0b40*/  @!P2 MOV R9, 0x3baad5ea ;  /* 0x3baad5ea0009a802 */ /* 0x000fe40000000f00 */
[----:B------:R-:W-:-:S03]  /*0b50*/  @!P2 MOV R11, 0xbcdc1be7 ;  /* 0xbcdc1be7000ba802 */ /* 0x000fc60000000f00 */
[----:B------:R-:W-:-:S04]  /*0b60*/  FFMA.FTZ R26, R26, R20, R9 ;  /* 0x000000141a1a7223 */ /* 0x000fc80000010009 */
[----:B------:R-:W-:Y:S01]  /*0b70*/  FFMA.FTZ R26, R26, R20, R11 ;  /* 0x000000141a1a7223 */ /* 0x000fe2000001000b */
[----:B-1----:R-:W-:Y:S01]  /*0b80*/  @P1 FADD R9, -R8, 1 ;  /* 0x3f80000008091421 */ /* 0x002fe20000000100 */
[----:B------:R-:W-:-:S04]  /*0b90*/  HFMA2.MMA R11, -RZ, RZ, 1.52734375, -41152 ;  /* 0x3e1cf906ff0b7435 */ /* 0x000fc800000001ff */
[----:B------:R-:W-:Y:S02]  /*0ba0*/  @P1 LOP3.LUT R21, R9, 0x80000000, R10, 0xf8, !PT ;  /* 0x8000000009151812 */ /* 0x000fe400078ef80a */
[----:B------:R-:W1:Y:S01]  /*0bb0*/  LDC.64 R8, c[0x0][0x220] ;  /* 0x00008800ff087b82 */ /* 0x000e620000000a00 */
[----:B------:R-:W-:-:S05]  /*0bc0*/  @!P2 MOV R11, 0x3de718af ;  /* 0x3de718af000ba802 */ /* 0x000fca0000000f00 */
[----:B------:R-:W-:Y:S01]  /*0bd0*/  FFMA.FTZ R26, R26, R20, R11 ;  /* 0x000000141a1a7223 */ /* 0x000fe2000001000b */
[----:B------:R-:W-:-:S06]  /*0be0*/  HFMA2.MMA R11, -RZ, RZ, 1.853515625, -0.00091457366943359375 ;  /* 0x3f6a937eff0b7435 */ /* 0x000fcc00000001ff */
[----:B------:R-:W-:-:S05]  /*0bf0*/  @!P2 MOV R11, 0xbec093ac ;  /* 0xbec093ac000ba802 */ /* 0x000fca0000000f00 */
[----:B------:R-:W-:Y:S01]  /*0c00*/  FFMA.FTZ R26, R26, R20, R11 ;  /* 0x000000141a1a7223 */ /* 0x000fe2000001000b */
[----:B------:R-:W-:Y:S01]  /*0c10*/  HFMA2.MMA R11, -RZ, RZ, 1.78125, -136.25 ;  /* 0x3f20d842ff0b7435 */ /* 0x000fe200000001ff */
[----:B-1----:R-:W-:-:S05]  /*0c20*/  IMAD.WIDE R8, R3, 0x4, R8 ;  /* 0x0000000403087825 */ /* 0x002fca00078e0208 */
[----:B------:R-:W-:-:S05]  /*0c30*/  @!P2 MOV R11, 0x3e0375d3 ;  /* 0x3e0375d3000ba802 */ /* 0x000fca0000000f00 */
[----:B------:R-:W-:Y:S02]  /*0c40*/  FFMA.FTZ R26, R26, R20, R11 ;  /* 0x000000141a1a7223 */ /* 0x000fe4000001000b */
[----:B------:R-:W2:Y:S01]  /*0c50*/  LDG.E.EL.128 R8, desc[UR4][R8.64] ;  /* 0x0000000408087981 */ /* 0x000ea2000c2e1d00 */
[----:B------:R-:W-:-:S05]  /*0c60*/  FSEL R27, -R20, R15, P2 ;  /* 0x0000000f141b7208 */ /* 0x000fca0001000100 */
[----:B------:R-:W-:-:S04]  /*0c70*/  FFMA.FTZ R26, R26, R27, R27 ;  /* 0x0000001b1a1a7223 */ /* 0x000fc8000001001b */
[----:B------:R-:W1:Y:S01]  /*0c80*/  @P2 MUFU.EX2 R20, R26 ;  /* 0x0000001a00142308 */ /* 0x000e620000000800 */
[----:B------:R-:W-:Y:S01]  /*0c90*/  FADD R18, R18, R22 ;  /* 0x0000001612127221 */ /* 0x000fe20000000000 */
[----:B------:R-:W-:Y:S01]  /*0ca0*/  FADD R21, R21, 1 ;  /* 0x3f80000015157421 */ /* 0x000fe20000000000 */
[----:B-1----:R-:W-:-:S05]  /*0cb0*/  @P2 FADD R20, -R20, 1 ;  /* 0x3f80000014142421 */ /* 0x002fca0000000100 */
[----:B------:R-:W-:Y:S01]  /*0cc0*/  @P2 LOP3.LUT R26, R20, 0x80000000, R15, 0xf8, !PT ;  /* 0x80000000141a2812 */ /* 0x000fe200078ef80f */
[----:B------:R-:W-:Y:S01]  /*0cd0*/  FMUL R20, R16, 0.5 ;  /* 0x3f00000010147820 */ /* 0x000fe20000400000 */
[----:B------:R-:W-:Y:S01]  /*0ce0*/  FMUL R22, R4, 0.5 ;  /* 0x3f00000004167820 */ /* 0x000fe20000400000 */
[----:B------:R-:W-:Y:S01]  /*0cf0*/  FADD R14, R14, 1 ;  /* 0x3f8000000e0e7421 */ /* 0x000fe20000000000 */
[----:B------:R-:W-:Y:S01]  /*0d00*/  FADD R13, R13, 1 ;  /* 0x3f8000000d0d7421 */ /* 0x000fe20000000000 */
[----:B------:R-:W-:Y:S01]  /*0d10*/  FMUL R28, R5, 0.5 ;  /* 0x3f000000051c7820 */ /* 0x000fe20000400000 */
[----:B------:R-:W-:Y:S01]  /*0d20*/  FADD R12, R12, 1 ;  /* 0x3f8000000c0c7421 */ /* 0x000fe20000000000 */
[----:B--2---:R-:W-:Y:S01]  /*0d30*/  LOP3.LUT R29, R8, 0x80000000, RZ, 0x3c, !PT ;  /* 0x80000000081d7812 */ /* 0x004fe200078e3cff */
[----:B------:R-:W-:-:S04]  /*0d40*/  FMUL R8, R18, 0.70710676908493041992 ;  /* 0x3f3504f312087820 */ /* 0x000fc80000400000 */
[----:B------:R-:W-:-:S05]  /*0d50*/  FADD.FTZ R15, |R8|, -RZ ;  /* 0x800000ff080f7221 */ /* 0x000fca0000010200 */
[----:B------:R-:W-:Y:S01]  /*0d60*/  FSETP.GE.AND P0, PT, R15, 1.0029599666595458984, PT ;  /* 0x3f8060fe0f00780b */ /* 0x000fe20003f06000 */
[--C-:B------:R-:W-:Y:S01]  /*0d70*/  FFMA R20, R20, R21, R29.reuse ;  /* 0x0000001514147223 */ /* 0x100fe2000000001d */
[----:B------:R-:W-:Y:S01]  /*0d80*/  FFMA R29, R22, R14, R29 ;  /* 0x0000000e161d7223 */ /* 0x000fe2000000001d */
[----:B------:R-:W-:Y:S01]  /*0d90*/  HFMA2.MMA R14, -RZ, RZ, 0.470947265625, -12.46875 ;  /* 0x3789ca3cff0e7435 */ /* 0x000fe200000001ff */
[----:B------:R-:W-:Y:S01]  /*0da0*/  LOP3.LUT R21, R9, 0x80000000, RZ, 0x3c, !PT ;  /* 0x8000000009157812 */ /* 0x000fe200078e3cff */
[----:B------:R-:W-:Y:S01]  /*0db0*/  FADD R9, R26, 1 ;  /* 0x3f8000001a097421 */ /* 0x000fe20000000000 */
[----:B------:R-:W-:Y:S01]  /*0dc0*/  MOV R22, 0xb9f560b9 ;  /* 0xb9f560b900167802 */ /* 0x000fe20000000f00 */
[----:B------:R-:W-:-:S06]  /*0dd0*/  FMUL R26, R17, 0.5 ;  /* 0x3f000000111a7820 */ /* 0x000fcc0000400000 */
[----:B------:R-:W-:Y:S01]  /*0de0*/  @!P0 MOV R14, 0x38b1e96a ;  /* 0x38b1e96a000e8802 */ /* 0x000fe20000000f00 */
[----:B------:R-:W-:Y:S01]  /*0df0*/  @!P0 FMUL R15, R8, R8 ;  /* 0x00000008080f8220 */ /* 0x000fe20000400000 */
[----:B------:R-:W-:Y:S01]  /*0e00*/  @!P0 MOV R22, 0xba574d20 ;  /* 0xba574d2000168802 */ /* 0x000fe20000000f00 */
[----:B------:R-:W-:-:S04]  /*0e10*/  FFMA R26, R26, R9, R21 ;  /* 0x000000091a1a7223 */ /* 0x000fc80000000015 */
[----:B------:R-:W-:Y:S01]  /*0e20*/  FFMA.FTZ R9, R15, R14, R22 ;  /* 0x0000000e0f097223 */ /* 0x000fe20000010016 */
[----:B------:R-:W-:-:S06]  /*0e30*/  HFMA2.MMA R14, -RZ, RZ, 0.958984375, -6.1690807342529296875e-05 ;  /* 0x3bac840bff0e7435 */ /* 0x000fcc00000001ff */
[----:B------:R-:W-:-:S05]  /*0e40*/  @!P0 MOV R14, 0x3baad5ea ;  /* 0x3baad5ea000e8802 */ /* 0x000fca0000000f00 */
[----:B------:R-:W-:Y:S01]  /*0e50*/  FFMA.FTZ R9, R9, R15, R14 ;  /* 0x0000000f09097223 */ /* 0x000fe2000001000e */
[----:B------:R-:W-:-:S06]  /*0e60*/  HFMA2.MMA R14, -RZ, RZ, -1.26171875, -2.110004425048828125e-05 ;  /* 0xbd0c8162ff0e7435 */ /* 0x000fcc00000001ff */
[----:B------:R-:W-:-:S05]  /*0e70*/  @!P0 MOV R14, 0xbcdc1be7 ;  /* 0xbcdc1be7000e8802 */ /* 0x000fca0000000f00 */
[----:B------:R-:W-:Y:S01]  /*0e80*/  FFMA.FTZ R9, R9, R15, R14 ;  /* 0x0000000f09097223 */ /* 0x000fe2000001000e */
[----:B------:R-:W-:-:S06]  /*0e90*/  HFMA2.MMA R14, -RZ, RZ, 1.52734375, -41152 ;  /* 0x3e1cf906ff0e7435 */ /* 0x000fcc00000001ff */
[----:B------:R-:W-:-:S05]  /*0ea0*/  @!P0 MOV R14, 0x3de718af ;  /* 0x3de718af000e8802 */ /* 0x000fca0000000f00 */
[----:B------:R-:W-:Y:S01]  /*0eb0*/  FFMA.FTZ R9, R9, R15, R14 ;  /* 0x0000000f09097223 */ /* 0x000fe2000001000e */
[----:B------:R-:W-:-:S06]  /*0ec0*/  HFMA2.MMA R14, -RZ, RZ, 1.853515625, -0.00091457366943359375 ;  /* 0x3f6a937eff0e7435 */ /* 0x000fcc00000001ff */
[----:B------:R-:W-:-:S05]  /*0ed0*/  @!P0 MOV R14, 0xbec093ac ;  /* 0xbec093ac000e8802 */ /* 0x000fca0000000f00 */
[----:B------:R-:W-:Y:S01]  /*0ee0*/  FFMA.FTZ R9, R9, R15, R14 ;  /* 0x0000000f09097223 */ /* 0x000fe2000001000e */
[----:B------:R-:W-:-:S06]  /*0ef0*/  HFMA2.MMA R14, -RZ, RZ, 1.78125, -136.25 ;  /* 0x3f20d842ff0e7435 */ /* 0x000fcc00000001ff */
[----:B------:R-:W-:-:S05]  /*0f00*/  @!P0 MOV R14, 0x3e0375d3 ;  /* 0x3e0375d3000e8802 */ /* 0x000fca0000000f00 */
[----:B------:R-:W-:Y:S01]  /*0f10*/  FFMA.FTZ R9, R9, R15, R14 ;  /* 0x0000000f09097223 */ /* 0x000fe2000001000e */
[----:B------:R-:W-:Y:S01]  /*0f20*/  FSEL R14, -R15, R8, P0 ;  /* 0x000000080f0e7208 */ /* 0x000fe20000000100 */
[----:B------:R-:W-:-:S04]  /*0f30*/  FFMA R28, R28, R13, R21 ;  /* 0x0000000d1c1c7223 */ /* 0x000fc80000000015 */
[----:B------:R-:W-:Y:S02]  /*0f40*/  FFMA.FTZ R9, R9, R14, R14 ;  /* 0x0000000e09097223 */ /* 0x000fe4000001000e */
[----:B------:R-:W1:Y:S02]  /*0f50*/  LDC.64 R14, c[0x0][0x228] ;  /* 0x00008a00ff0e7b82 */ /* 0x000e640000000a00 */
[----:B------:R-:W2:Y:S01]  /*0f60*/  @P0 MUFU.EX2 R13, R9 ;  /* 0x00000009000d0308 */ /* 0x000ea20000000800 */
[----:B------:R-:W-:Y:S01]  /*0f70*/  LOP3.LUT R27, R10, 0x80000000, RZ, 0x3c, !PT ;  /* 0x800000000a1b7812 */ /* 0x000fe200078e3cff */
[----:B------:R-:W-:Y:S01]  /*0f80*/  FMUL R10, R6, 0.5 ;  /* 0x3f000000060a7820 */ /* 0x000fe20000400000 */
[----:B--2---:R-:W-:-:S05]  /*0f90*/  @P0 FADD R13, -R13, 1 ;  /* 0x3f8000000d0d0421 */ /* 0x004fca0000000100 */
[----:B------:R-:W-:Y:S01]  /*0fa0*/  @P0 LOP3.LUT R9, R13, 0x80000000, R8, 0xf8, !PT ;  /* 0x800000000d090812 */ /* 0x000fe200078ef808 */
[----:B------:R-:W-:Y:S01]  /*0fb0*/  FMUL R8, R18, 0.5 ;  /* 0x3f00000012087820 */ /* 0x000fe20000400000 */
[----:B-1----:R-:W-:-:S04]  /*0fc0*/  IMAD.WIDE R14, R3, 0x4, R14 ;  /* 0x00000004030e7825 */ /* 0x002fc800078e020e */
[----:B------:R-:W-:-:S04]  /*0fd0*/  FADD R13, R9, 1 ;  /* 0x3f800000090d7421 */ /* 0x000fc80000000000 */
[--C-:B------:R-:W-:Y:S01]  /*0fe0*/  FFMA R8, R8, R13, R27.reuse ;  /* 0x0000000d08087223 */ /* 0x100fe2000000001b */
[----:B------:R-:W-:Y:S02]  /*0ff0*/  FFMA R27, R10, R12, R27 ;  /* 0x0000000c0a1b7223 */ /* 0x000fe4000000001b */
[----:B------:R-:W2:Y:S01]  /*1000*/  LDG.E.EL.128 R12, desc[UR4][R14.64] ;  /* 0x000000040e0c7981 */ /* 0x000ea2000c2e1d00 */
[----:B------:R-:W-:Y:S01]  /*1010*/  FADD R19, R19, R23 ;  /* 0x0000001713137221 */ /* 0x000fe20000000000 */
[----:B--2---:R-:W-:-:S04]  /*1020*/  FADD R22, R12, 9.9999997473787516356e-06 ;  /* 0x3727c5ac0c167421 */ /* 0x004fc80000000000 */
[----:B------:R-:W1:Y:S01]  /*1030*/  MUFU.SQRT R10, R22 ;  /* 0x00000016000a7308 */ /* 0x000e620000002000 */
[----:B------:R-:W-:Y:S01]  /*1040*/  FADD R13, R13, 9.9999997473787516356e-06 ;  /* 0x3727c5ac0d0d7421 */ /* 0x000fe20000000000 */
[----:B------:R-:W-:-:S06]  /*1050*/  FADD R9, R14, 9.9999997473787516356e-06 ;  /* 0x3727c5ac0e097421 */ /* 0x000fcc0000000000 */
[----:B------:R-:W2:Y:S01]  /*1060*/  MUFU.SQRT R12, R13 ;  /* 0x0000000d000c7308 */ /* 0x000ea20000002000 */
[----:B-1----:R-:W-:-:S07]  /*1070*/  FSETP.GT.AND P6, PT, R10, 8.50705917302346158658e+37, PT ;  /* 0x7e8000000a00780b */ /* 0x002fce0003fc4000 */
[----:B------:R-:W1:Y:S01]  /*1080*/  MUFU.SQRT R9, R9 ;  /* 0x0000000900097308 */ /* 0x000e620000002000 */
[----:B------:R-:W-:Y:S01]  /*1090*/  FSETP.GEU.AND P5, PT, R10, 1.175494350822287508e-38, PT ;  /* 0x008000000a00780b */ /* 0x000fe20003fae000 */
[----:B------:R-:W-:Y:S01]  /*10a0*/  FADD R21, R15, 9.9999997473787516356e-06 ;  /* 0x3727c5ac0f157421 */ /* 0x000fe20000000000 */
[C---:B--2---:R-:W-:Y:S02]  /*10b0*/  FSETP.GT.AND P4, PT, R12.reuse, 8.50705917302346158658e+37, PT ;  /* 0x7e8000000c00780b */ /* 0x044fe40003f84000 */
[----:B------:R-:W-:Y:S01]  /*10c0*/  FSETP.GEU.AND P3, PT, R12, 1.175494350822287508e-38, PT ;  /* 0x008000000c00780b */ /* 0x000fe20003f6e000 */
[----:B------:R-:W-:Y:S01]  /*10d0*/  @P6 FMUL R10, R10, 0.25 ;  /* 0x3e8000000a0a6820 */ /* 0x000fe20000400000 */
[----:B------:R-:W-:Y:S01]  /*10e0*/  HFMA2.MMA R14, -RZ, RZ, 1.625, 0 ;  /* 0x3e800000ff0e7435 */ /* 0x000fe200000001ff */
[----:B-1----:R-:W-:-:S06]  /*10f0*/  FSETP.GT.AND P2, PT, R9, 8.50705917302346158658e+37, PT ;  /* 0x7e8000000900780b */ /* 0x002fcc0003f44000 */
[----:B------:R-:W-:Y:S01]  /*1100*/  @!P5 FMUL R10, R10, 16777216 ;  /* 0x4b8000000a0ad820 */ /* 0x000fe20000400000 */
[----:B------:R-:W1:Y:S01]  /*1110*/  MUFU.SQRT R21, R21 ;  /* 0x0000001500157308 */ /* 0x000e620000002000 */
[----:B------:R-:W-:Y:S01]  /*1120*/  FSETP.GEU.AND P0, PT, R9, 1.175494350822287508e-38, PT ;  /* 0x008000000900780b */ /* 0x000fe20003f0e000 */
[----:B------:R-:W-:-:S06]  /*1130*/  @P4 FMUL R12, R12, 0.25 ;  /* 0x3e8000000c0c4820 */ /* 0x000fcc0000400000 */
[----:B------:R-:W2:Y:S01]  /*1140*/  MUFU.RCP R13, R10 ;  /* 0x0000000a000d7308 */ /* 0x000ea20000001000 */
[----:B------:R-:W-:Y:S01]  /*1150*/  FSEL R22, R14, 1, P6 ;  /* 0x3f8000000e167808 */ /* 0x000fe20003000000 */
[----:B------:R-:W-:Y:S01]  /*1160*/  @!P3 FMUL R12, R12, 16777216 ;  /* 0x4b8000000c0cb820 */ /* 0x000fe20000400000 */
[----:B------:R-:W-:-:S03]  /*1170*/  @P2 FMUL R9, R9, 0.25 ;  /* 0x3e80000009092820 */ /* 0x000fc60000400000 */
[----:B------:R-:W-:Y:S02]  /*1180*/  @!P5 FMUL R22, R22, 16777216 ;  /* 0x4b8000001616d820 */ /* 0x000fe40000400000 */
[----:B------:R-:W3:Y:S01]  /*1190*/  MUFU.RCP R15, R12 ;  /* 0x0000000c000f7308 */ /* 0x000ee20000001000 */
[----:B-1----:R-:W-:Y:S01]  /*11a0*/  FSETP.GT.AND P1, PT, R21, 8.50705917302346158658e+37, PT ;  /* 0x7e8000001500780b */ /* 0x002fe20003f24000 */
[----:B------:R-:W-:Y:S01]  /*11b0*/  @!P0 FMUL R9, R9, 16777216 ;  /* 0x4b80000009098820 */ /* 0x000fe20000400000 */
[----:B------:R-:W-:Y:S01]  /*11c0*/  FSETP.GEU.AND P6, PT, R21, 1.175494350822287508e-38, PT ;  /* 0x008000001500780b */ /* 0x000fe20003fce000 */
[----:B--2---:R-:W-:Y:S01]  /*11d0*/  FMUL R13, R13, R22 ;  /* 0x000000160d0d7220 */ /* 0x004fe20000400000 */
[----:B------:R-:W-:-:S03]  /*11e0*/  FSEL R22, R14, 1, P4 ;  /* 0x3f8000000e167808 */ /* 0x000fc60002000000 */
[----:B------:R-:W1:Y:S02]  /*11f0*/  MUFU.RCP R9, R9 ;  /* 0x0000000900097308 */ /* 0x000e640000001000 */
[----:B------:R-:W-:-:S04]  /*1200*/  @!P3 FMUL R22, R22, 16777216 ;  /* 0x4b8000001616b820 */ /* 0x000fc80000400000 */
[----:B------:R-:W-:Y:S01]  /*1210*/  @P1 FMUL R21, R21, 0.25 ;  /* 0x3e80000015151820 */ /* 0x000fe20000400000 */
[----:B---3--:R-:W-:Y:S01]  /*1220*/  FMUL R15, R15, R22 ;  /* 0x000000160f0f7220 */ /* 0x008fe20000400000 */
[----:B------:R-:W-:Y:S02]  /*1230*/  FSEL R22, R14, 1, P2 ;  /* 0x3f8000000e167808 */ /* 0x000fe40001000000 */
[----:B------:R-:W-:-:S03]  /*1240*/  @!P6 FMUL R21, R21, 16777216 ;  /* 0x4b8000001515e820 */ /* 0x000fc60000400000 */
[----:B------:R-:W-:Y:S01]  /*1250*/  @!P0 FMUL R22, R22, 16777216 ;  /* 0x4b80000016168820 */ /* 0x000fe20000400000 */
[----:B------:R2:W3:Y:S01]  /*1260*/  MUFU.RCP R10, R21 ;  /* 0x00000015000a7308 */ /* 0x0004e20000001000 */
[----:B------:R-:W-:Y:S01]  /*1270*/  FSEL R23, R14, 1, P1 ;  /* 0x3f8000000e177808 */ /* 0x000fe20000800000 */
[----:B------:R-:W-:Y:S01]  /*1280*/  FMUL R28, R28, R15 ;  /* 0x0000000f1c1c7220 */ /* 0x000fe20000400000 */
[----:B-1----:R-:W-:Y:S01]  /*1290*/  FMUL R12, R9, R22 ;  /* 0x00000016090c7220 */ /* 0x002fe20000400000 */
[----:B------:R-:W-:Y:S01]  /*12a0*/  FMUL R9, R20, R13 ;  /* 0x0000000d14097220 */ /* 0x000fe20000400000 */
[----:B------:R-:W-:Y:S02]  /*12b0*/  FMUL R26, R26, R15 ;  /* 0x0000000f1a1a7220 */ /* 0x000fe40000400000 */
[----:B------:R-:W1:Y:S08]  /*12c0*/  LDC.64 R14, c[0x0][0x230] ;  /* 0x00008c00ff0e7b82 */ /* 0x000e700000000a00 */
[----:B--2---:R-:W2:Y:S01]  /*12d0*/  LDC.64 R20, c[0x0][0x238] ;  /* 0x00008e00ff147b82 */ /* 0x004ea20000000a00 */
[----:B------:R-:W-:Y:S01]  /*12e0*/  @!P6 FMUL R23, R23, 16777216 ;  /* 0x4b8000001717e820 */ /* 0x000fe20000400000 */
[----:B------:R-:W-:Y:S01]  /*12f0*/  FMUL R29, R29, R13 ;  /* 0x0000000d1d1d7220 */ /* 0x000fe20000400000 */
[----:B------:R-:W-:-:S02]  /*1300*/  FMUL R27, R27, R12 ;  /* 0x0000000c1b1b7220 */ /* 0x000fc40000400000 */
[----:B---3--:R-:W-:Y:S01]  /*1310*/  FMUL R10, R10, R23 ;  /* 0x000000170a0a7220 */ /* 0x008fe20000400000 */
[----:B-1----:R-:W-:-:S04]  /*1320*/  IMAD.WIDE R14, R3, 0x4, R14 ;  /* 0x00000004030e7825 */ /* 0x002fc800078e020e */
[----:B--2---:R-:W-:-:S04]  /*1330*/  IMAD.WIDE R20, R3, 0x4, R20 ;  /* 0x0000000403147825 */ /* 0x004fc800078e0214 */
[----:B------:R-:W-:Y:S02]  /*1340*/  FMUL R3, R8, R12 ;  /* 0x0000000c08037220 */ /* 0x000fe40000400000 */
[----:B------:R-:W2:Y:S04]  /*1350*/  LDG.E.EL.128 R12, desc[UR4][R14.64] ;  /* 0x000000040e0c7981 */ /* 0x000ea8000c2e1d00 */
[----:B------:R-:W2:Y:S04]  /*1360*/  LDG.E.EL.128 R20, desc[UR4][R20.64] ;  /* 0x0000000414147981 */ /* 0x000ea8000c2e1d00 */
[----:B------:R1:W-:Y:S02]  /*1370*/  STG.E.128 desc[UR4][R24.64], R4 ;  /* 0x0000000418007986 */ /* 0x0003e4000c101d04 */
[----:B-1----:R-:W-:Y:S01]  /*1380*/  HFMA2.MMA R5, -RZ, RZ, 0.958984375, -6.1690807342529296875e-05 ;  /* 0x3bac840bff057435 */ /* 0x002fe200000001ff */
[----:B------:R-:W-:Y:S01]  /*1390*/  LOP3.LUT R11, R11, 0x80000000, RZ, 0x3c, !PT ;  /* 0x800000000b0b7812 */ /* 0x000fe200078e3cff */
[----:B------:R-:W-:Y:S01]  /*13a0*/  FADD R2, R2, 1 ;  /* 0x3f80000002027421 */ /* 0x000fe20000000000 */
[----:B------:R-:W-:Y:S01]  /*13b0*/  STG.E.128 desc[UR4][R24.64+0x800], R16 ;  /* 0x0008001018007986 */ /* 0x000fe2000c101d04 */
[C-C-:B--2---:R-:W-:Y:S01]  /*13c0*/  FFMA R8, R12.reuse, R29, R20.reuse ;  /* 0x0000001d0c087223 */ /* 0x144fe20000000014 */
[----:B------:R-:W-:Y:S01]  /*13d0*/  FMUL R29, R19, 0.70710676908493041992 ;  /* 0x3f3504f3131d7820 */ /* 0x000fe20000400000 */
[----:B------:R-:W-:-:S03]  /*13e0*/  FFMA R12, R12, R9, R20 ;  /* 0x000000090c0c7223 */ /* 0x000fc60000000014 */
[----:B------:R-:W-:-:S05]  /*13f0*/  FADD.FTZ R20, |R29|, -RZ ;  /* 0x800000ff1d147221 */ /* 0x000fca0000010200 */
[----:B------:R-:W-:Y:S01]  /*1400*/  FSETP.GE.AND P0, PT, R20, 1.0029599666595458984, PT ;  /* 0x3f8060fe1400780b */ /* 0x000fe20003f06000 */
[C-C-:B------:R-:W-:Y:S01]  /*1410*/  FFMA R9, R13.reuse, R28, R21.reuse ;  /* 0x0000001c0d097223 */ /* 0x140fe20000000015 */
[----:B------:R-:W-:Y:S01]  /*1420*/  HFMA2.MMA R28, -RZ, RZ, -0.74462890625, 604.5 ;  /* 0xb9f560b9ff1c7435 */ /* 0x000fe200000001ff */
[----:B------:R-:W-:Y:S01]  /*1430*/  FFMA R13, R13, R26, R21 ;  /* 0x0000001a0d0d7223 */ /* 0x000fe20000000015 */
[----:B------:R-:W-:-:S09]  /*1440*/  MOV R26, 0x3789ca3c ;  /* 0x3789ca3c001a7802 */ /* 0x000fd20000000f00 */
[----:B------:R-:W-:Y:S01]  /*1450*/  @!P0 MOV R26, 0x38b1e96a ;  /* 0x38b1e96a001a8802 */ /* 0x000fe20000000f00 */
[----:B------:R-:W-:Y:S01]  /*1460*/  @!P0 FMUL R20, R29, R29 ;  /* 0x0000001d1d148220 */ /* 0x000fe20000400000 */
[----:B------:R-:W-:Y:S02]  /*1470*/  @!P0 MOV R28, 0xba574d20 ;  /* 0xba574d20001c8802 */ /* 0x000fe40000000f00 */
[----:B------:R-:W-:-:S03]  /*1480*/  @!P0 MOV R5, 0x3baad5ea ;  /* 0x3baad5ea00058802 */ /* 0x000fc60000000f00 */
[----:B------:R-:W-:-:S04]  /*1490*/  FFMA.FTZ R26, R20, R26, R28 ;  /* 0x0000001a141a7223 */ /* 0x000fc8000001001c */
        /* <DEDUP_REMOVED lines=10> */
[----:B------:R-:W-:Y:S01]  /*1540*/  HFMA2.MMA R5, -RZ, RZ, 1.78125, -136.25 ;  /* 0x3f20d842ff057435 */ /* 0x000fe200000001ff */
[----:B------:R-:W-:-:S05]  /*1550*/  FSEL R4, -R20, R29, P0 ;  /* 0x0000001d14047208 */ /* 0x000fca0000000100 */
[----:B------:R-:W-:-:S05]  /*1560*/  @!P0 MOV R5, 0x3e0375d3 ;  /* 0x3e0375d300058802 */ /* 0x000fca0000000f00 */
[----:B------:R-:W-:-:S04]  /*1570*/  FFMA.FTZ R5, R26, R20, R5 ;  /* 0x000000141a057223 */ /* 0x000fc80000010005 */
[----:B------:R-:W-:-:S04]  /*1580*/  FFMA.FTZ R4, R5, R4, R4 ;  /* 0x0000000405047223 */ /* 0x000fc80000010004 */
[----:B------:R-:W1:Y:S01]  /*1590*/  @P0 MUFU.EX2 R5, R4 ;  /* 0x0000000400050308 */ /* 0x000e620000000800 */
[----:B------:R-:W-:Y:S01]  /*15a0*/  FMUL R20, R7, 0.5 ;  /* 0x3f00000007147820 */ /* 0x000fe20000400000 */
[----:B------:R-:W-:-:S03]  /*15b0*/  SHF.R.S32.HI R21, RZ, 0x1f, R0 ;  /* 0x0000001fff157819 */ /* 0x000fc60000011400 */
[----:B------:R-:W-:Y:S01]  /*15c0*/  FFMA R7, R20, R2, R11 ;  /* 0x0000000214077223 */ /* 0x000fe2000000000b */
[----:B-1----:R-:W-:-:S05]  /*15d0*/  @P0 FADD R6, -R5, 1 ;  /* 0x3f80000005060421 */ /* 0x002fca0000000100 */
[----:B------:R-:W-:Y:S01]  /*15e0*/  @P0 LOP3.LUT R4, R6, 0x80000000, R29, 0xf8, !PT ;  /* 0x8000000006040812 */ /* 0x000fe200078ef81d */
[----:B------:R-:W-:-:S04]  /*15f0*/  FMUL R2, R19, 0.5 ;  /* 0x3f00000013027820 */ /* 0x000fc80000400000 */
[----:B------:R-:W-:Y:S01]  /*1600*/  FADD R5, R4, 1 ;  /* 0x3f80000004057421 */ /* 0x000fe20000000000 */
[----:B------:R-:W-:-:S03]  /*1610*/  LEA R4, P0, R0, UR6, 0x2 ;  /* 0x0000000600047c11 */ /* 0x000fc6000f8010ff */
[----:B------:R-:W-:Y:S01]  /*1620*/  FFMA R11, R2, R5, R11 ;  /* 0x00000005020b7223 */ /* 0x000fe2000000000b */
[----:B------:R-:W-:Y:S01]  /*1630*/  LEA.HI.X R5, R0, UR7, R21, 0x2, P0 ;  /* 0x0000000700057c11 */ /* 0x000fe200080f1415 */
[-C--:B------:R-:W-:Y:S02]  /*1640*/  FMUL R0, R7, R10.reuse ;  /* 0x0000000a07007220 */ /* 0x080fe40000400000 */
[----:B------:R-:W-:Y:S01]  /*1650*/  FMUL R2, R11, R10 ;  /* 0x0000000a0b027220 */ /* 0x000fe20000400000 */
[C-C-:B------:R-:W-:Y:S01]  /*1660*/  FFMA R10, R14.reuse, R27, R22.reuse ;  /* 0x0000001b0e0a7223 */ /* 0x140fe20000000016 */
[C-C-:B------:R-:W-:Y:S01]  /*1670*/  FFMA R11, R15.reuse, R0, R23.reuse ;  /* 0x000000000f0b7223 */ /* 0x140fe20000000017 */
[----:B------:R-:W-:Y:S01]  /*1680*/  FFMA R14, R14, R3, R22 ;  /* 0x000000030e0e7223 */ /* 0x000fe20000000016 */
[----:B------:R-:W-:-:S03]  /*1690*/  FFMA R15, R15, R2, R23 ;  /* 0x000000020f0f7223 */ /* 0x000fc60000000017 */
[----:B------:R-:W-:Y:S04]  /*16a0*/  STG.E.128 desc[UR4][R4.64], R8 ;  /* 0x0000000804007986 */ /* 0x000fe8000c101d04 */
[----:B------:R-:W-:Y:S01]  /*16b0*/  STG.E.128 desc[UR4][R4.64+0x800], R12 ;  /* 0x0008000c04007986 */ /* 0x000fe2000c101d04 */
[----:B------:R-:W-:Y:S05]  /*16c0*/  EXIT ;  /* 0x000000000000794d */ /* 0x000fea0003800000 */
.L_x_0:
[----:B------:R-:W-:-:S00]  /*16d0*/  BRA `(.L_x_0) ;  /* 0xfffffffc00fc7947 */ /* 0x000fc0000383ffff */
[----:B------:R-:W-:-:S00]  /*16e0*/  NOP ;  /* 0x0000000000007918 */ /* 0x000fc00000000000 */
        /* <DEDUP_REMOVED lines=9> */
.L_x_1:


//--------------------- .nv.global.init           --------------------------
	.section	.nv.global.init,"aw",@progbits
.nv.global.init:
	.type		_$_str,@object
	.size		_$_str,(_$_str_$_2 - _$_str)
_$_str:
        /*0000*/ 	.byte	0x5f, 0x5f, 0x43, 0x55, 0x44, 0x41, 0x5f, 0x46, 0x54, 0x5a, 0x00
	.type		_$_str_$_2,@object
	.size		_$_str_$_2,(.L_1 - _$_str_$_2)
_$_str_$_2:
        /*000b*/ 	.byte	0x5f, 0x5f, 0x43, 0x55, 0x44, 0x41, 0x5f, 0x50, 0x52, 0x45, 0x43, 0x5f, 0x53, 0x51, 0x52, 0x54
        /*001b*/ 	.byte	0x00
.L_1:


//--------------------- .nv.constant0.triton_poi_fused__native_batch_norm_legit_no_training_convolution_gelu_7 --------------------------
	.section	.nv.constant0.triton_poi_fused__native_batch_norm_legit_no_training_convolution_gelu_7,"a",@progbits
	.sectionflags	@""
	.align	4
.nv.constant0.triton_poi_fused__native_batch_norm_legit_no_training_convolution_gelu_7:
	.zero		588
